//
// Generated by NVIDIA NVVM Compiler
//
// Compiler Build ID: CL-36424714
// Cuda compilation tools, release 13.0, V13.0.88
// Based on NVVM 20.0.0
//

.version 9.0
.target sm_100
.address_size 64

	// .globl	_Z12matmulKernelPKfS0_mmmPf

.visible .entry _Z12matmulKernelPKfS0_mmmPf(
	.param .u64 .ptr .align 1 _Z12matmulKernelPKfS0_mmmPf_param_0,
	.param .u64 .ptr .align 1 _Z12matmulKernelPKfS0_mmmPf_param_1,
	.param .u64 _Z12matmulKernelPKfS0_mmmPf_param_2,
	.param .u64 _Z12matmulKernelPKfS0_mmmPf_param_3,
	.param .u64 _Z12matmulKernelPKfS0_mmmPf_param_4,
	.param .u64 .ptr .align 1 _Z12matmulKernelPKfS0_mmmPf_param_5
)
{
	.reg .pred 	%p<13>;
	.reg .b32 	%r<10>;
	.reg .b32 	%f<68>;
	.reg .b64 	%rd<106>;

	ld.param.u64 	%rd26, [_Z12matmulKernelPKfS0_mmmPf_param_0];
	ld.param.u64 	%rd27, [_Z12matmulKernelPKfS0_mmmPf_param_1];
	ld.param.u64 	%rd28, [_Z12matmulKernelPKfS0_mmmPf_param_2];
	ld.param.u64 	%rd29, [_Z12matmulKernelPKfS0_mmmPf_param_3];
	ld.param.u64 	%rd24, [_Z12matmulKernelPKfS0_mmmPf_param_4];
	cvta.to.global.u64 	%rd1, %rd27;
	cvta.to.global.u64 	%rd2, %rd26;
	mov.u32 	%r1, %ctaid.x;
	mov.u32 	%r2, %ntid.x;
	mov.u32 	%r3, %tid.x;
	mad.lo.s32 	%r4, %r1, %r2, %r3;
	cvt.u64.u32 	%rd3, %r4;
	mov.u32 	%r5, %ctaid.y;
	mov.u32 	%r6, %ntid.y;
	mov.u32 	%r7, %tid.y;
	mad.lo.s32 	%r8, %r5, %r6, %r7;
	cvt.u64.u32 	%rd4, %r8;
	setp.le.u64 	%p1, %rd28, %rd3;
	setp.le.u64 	%p2, %rd29, %rd4;
	or.pred  	%p3, %p1, %p2;
	@%p3 bra 	$L__BB0_14;
	setp.eq.s64 	%p4, %rd24, 0;
	mov.f32 	%f67, 0f00000000;
	@%p4 bra 	$L__BB0_13;
	mul.lo.s64 	%rd5, %rd24, %rd3;
	and.b64  	%rd6, %rd24, 7;
	setp.lt.u64 	%p5, %rd24, 8;
	mov.f32 	%f67, 0f00000000;
	mov.b64 	%rd104, 0;
	@%p5 bra 	$L__BB0_5;
	and.b64  	%rd104, %rd24, -8;
	shl.b64 	%rd31, %rd4, 2;
	add.s64 	%rd101, %rd1, %rd31;
	shl.b64 	%rd9, %rd29, 5;
	shl.b64 	%rd32, %rd5, 2;
	add.s64 	%rd33, %rd32, %rd2;
	add.s64 	%rd100, %rd33, 16;
	mov.f32 	%f67, 0f00000000;
	mov.u64 	%rd102, %rd104;
$L__BB0_4:
	.pragma "nounroll";
	ld.global.f32 	%f17, [%rd100+-16];
	ld.global.f32 	%f18, [%rd101];
	fma.rn.f32 	%f19, %f17, %f18, %f67;
	ld.global.f32 	%f20, [%rd100+-12];
	shl.b64 	%rd34, %rd29, 2;
	add.s64 	%rd35, %rd101, %rd34;
	ld.global.f32 	%f21, [%rd35];
	fma.rn.f32 	%f22, %f20, %f21, %f19;
	ld.global.f32 	%f23, [%rd100+-8];
	add.s64 	%rd36, %rd35, %rd34;
	ld.global.f32 	%f24, [%rd36];
	fma.rn.f32 	%f25, %f23, %f24, %f22;
	ld.global.f32 	%f26, [%rd100+-4];
	add.s64 	%rd37, %rd36, %rd34;
	ld.global.f32 	%f27, [%rd37];
	fma.rn.f32 	%f28, %f26, %f27, %f25;
	ld.global.f32 	%f29, [%rd100];
	add.s64 	%rd38, %rd37, %rd34;
	ld.global.f32 	%f30, [%rd38];
	fma.rn.f32 	%f31, %f29, %f30, %f28;
	ld.global.f32 	%f32, [%rd100+4];
	add.s64 	%rd39, %rd38, %rd34;
	ld.global.f32 	%f33, [%rd39];
	fma.rn.f32 	%f34, %f32, %f33, %f31;
	ld.global.f32 	%f35, [%rd100+8];
	add.s64 	%rd40, %rd39, %rd34;
	ld.global.f32 	%f36, [%rd40];
	fma.rn.f32 	%f37, %f35, %f36, %f34;
	ld.global.f32 	%f38, [%rd100+12];
	add.s64 	%rd41, %rd40, %rd34;
	ld.global.f32 	%f39, [%rd41];
	fma.rn.f32 	%f67, %f38, %f39, %f37;
	add.s64 	%rd102, %rd102, -8;
	add.s64 	%rd101, %rd101, %rd9;
	add.s64 	%rd100, %rd100, 32;
	setp.ne.s64 	%p6, %rd102, 0;
	@%p6 bra 	$L__BB0_4;
$L__BB0_5:
	setp.eq.s64 	%p7, %rd6, 0;
	@%p7 bra 	$L__BB0_13;
	and.b64  	%rd18, %rd24, 3;
	setp.lt.u64 	%p8, %rd6, 4;
	@%p8 bra 	$L__BB0_8;
	add.s64 	%rd42, %rd104, %rd5;
	shl.b64 	%rd43, %rd42, 2;
	add.s64 	%rd44, %rd2, %rd43;
	ld.global.f32 	%f41, [%rd44];
	mad.lo.s64 	%rd45, %rd104, %rd29, %rd4;
	shl.b64 	%rd46, %rd45, 2;
	add.s64 	%rd47, %rd1, %rd46;
	ld.global.f32 	%f42, [%rd47];
	fma.rn.f32 	%f43, %f41, %f42, %f67;
	add.s64 	%rd48, %rd104, 1;
	and.b64  	%rd49, %rd48, 4294967295;
	add.s64 	%rd50, %rd49, %rd5;
	shl.b64 	%rd51, %rd50, 2;
	add.s64 	%rd52, %rd2, %rd51;
	ld.global.f32 	%f44, [%rd52];
	mad.lo.s64 	%rd53, %rd49, %rd29, %rd4;
	shl.b64 	%rd54, %rd53, 2;
	add.s64 	%rd55, %rd1, %rd54;
	ld.global.f32 	%f45, [%rd55];
	fma.rn.f32 	%f46, %f44, %f45, %f43;
	add.s64 	%rd56, %rd104, 2;
	and.b64  	%rd57, %rd56, 4294967295;
	add.s64 	%rd58, %rd57, %rd5;
	shl.b64 	%rd59, %rd58, 2;
	add.s64 	%rd60, %rd2, %rd59;
	ld.global.f32 	%f47, [%rd60];
	mad.lo.s64 	%rd61, %rd57, %rd29, %rd4;
	shl.b64 	%rd62, %rd61, 2;
	add.s64 	%rd63, %rd1, %rd62;
	ld.global.f32 	%f48, [%rd63];
	fma.rn.f32 	%f49, %f47, %f48, %f46;
	add.s64 	%rd64, %rd104, 3;
	and.b64  	%rd65, %rd64, 4294967295;
	add.s64 	%rd66, %rd65, %rd5;
	shl.b64 	%rd67, %rd66, 2;
	add.s64 	%rd68, %rd2, %rd67;
	ld.global.f32 	%f50, [%rd68];
	mad.lo.s64 	%rd69, %rd65, %rd29, %rd4;
	shl.b64 	%rd70, %rd69, 2;
	add.s64 	%rd71, %rd1, %rd70;
	ld.global.f32 	%f51, [%rd71];
	fma.rn.f32 	%f67, %f50, %f51, %f49;
	add.s64 	%rd72, %rd104, 4;
	and.b64  	%rd104, %rd72, 4294967295;
$L__BB0_8:
	setp.eq.s64 	%p9, %rd18, 0;
	@%p9 bra 	$L__BB0_13;
	setp.eq.s64 	%p10, %rd18, 1;
	@%p10 bra 	$L__BB0_11;
	add.s64 	%rd73, %rd104, %rd5;
	shl.b64 	%rd74, %rd73, 2;
	add.s64 	%rd75, %rd2, %rd74;
	ld.global.f32 	%f53, [%rd75];
	mad.lo.s64 	%rd76, %rd104, %rd29, %rd4;
	shl.b64 	%rd77, %rd76, 2;
	add.s64 	%rd78, %rd1, %rd77;
	ld.global.f32 	%f54, [%rd78];
	fma.rn.f32 	%f55, %f53, %f54, %f67;
	add.s64 	%rd79, %rd104, 1;
	and.b64  	%rd80, %rd79, 4294967295;
	add.s64 	%rd81, %rd80, %rd5;
	shl.b64 	%rd82, %rd81, 2;
	add.s64 	%rd83, %rd2, %rd82;
	ld.global.f32 	%f56, [%rd83];
	mad.lo.s64 	%rd84, %rd80, %rd29, %rd4;
	shl.b64 	%rd85, %rd84, 2;
	add.s64 	%rd86, %rd1, %rd85;
	ld.global.f32 	%f57, [%rd86];
	fma.rn.f32 	%f67, %f56, %f57, %f55;
	add.s64 	%rd87, %rd104, 2;
	and.b64  	%rd104, %rd87, 4294967295;
$L__BB0_11:
	and.b64  	%rd88, %rd24, 1;
	setp.eq.b64 	%p11, %rd88, 1;
	not.pred 	%p12, %p11;
	@%p12 bra 	$L__BB0_13;
	add.s64 	%rd89, %rd104, %rd5;
	shl.b64 	%rd90, %rd89, 2;
	add.s64 	%rd91, %rd2, %rd90;
	ld.global.f32 	%f58, [%rd91];
	mad.lo.s64 	%rd92, %rd104, %rd29, %rd4;
	shl.b64 	%rd93, %rd92, 2;
	add.s64 	%rd94, %rd1, %rd93;
	ld.global.f32 	%f59, [%rd94];
	fma.rn.f32 	%f67, %f58, %f59, %f67;
$L__BB0_13:
	ld.param.u64 	%rd99, [_Z12matmulKernelPKfS0_mmmPf_param_5];
	mad.lo.s64 	%rd95, %rd29, %rd3, %rd4;
	cvta.to.global.u64 	%rd96, %rd99;
	shl.b64 	%rd97, %rd95, 2;
	add.s64 	%rd98, %rd96, %rd97;
	st.global.f32 	[%rd98], %f67;
$L__BB0_14:
	ret;

}


// ===== COMPILED SASS (sm_100) =====

	.target	sm_100

	.elftype	@"ET_EXEC"


//--------------------- .note.nv.tkinfo           --------------------------
	.section	.note.nv.tkinfo,"",@"SHT_NOTE"
	.sectionflags	@"SHF_NOTE_NV_TKINFO"
	.tkinfo
        /*0018*/ 	.word	0x00000002
        /*0030*/ 	.string	""
        /*0030*/ 	.string	"ptxas"
        /*0030*/ 	.string	"Cuda compilation tools, release 13.0, V13.0.88"
        /*0030*/ 	.string	"Build cuda_13.0.r13.0/compiler.36424714_0"
        /*0030*/ 	.string	"-arch sm_100 -m 64 "



//--------------------- .note.nv.cuinfo           --------------------------
	.section	.note.nv.cuinfo,"",@"SHT_NOTE"
	.sectionflags	@"SHF_NOTE_NV_CUINFO"
        /*0018*/ 	.short	0x0002
        /*001a*/ 	.short	0x0064
        /*001c*/ 	.short	0x0082
	.zero		2


//--------------------- .nv.info                  --------------------------
	.section	.nv.info,"",@"SHT_CUDA_INFO"
	.align	4


	//----- nvinfo : EIATTR_REGCOUNT
	.align		4
        /*0000*/ 	.byte	0x04, 0x2f
        /*0002*/ 	.short	(.L_1 - .L_0)
	.align		4
.L_0:
        /*0004*/ 	.word	index@(_Z12matmulKernelPKfS0_mmmPf)
        /*0008*/ 	.word	0x00000020


	//----- nvinfo : EIATTR_FRAME_SIZE
	.align		4
.L_1:
        /*000c*/ 	.byte	0x04, 0x11
        /*000e*/ 	.short	(.L_3 - .L_2)
	.align		4
.L_2:
        /*0010*/ 	.word	index@(_Z12matmulKernelPKfS0_mmmPf)
        /*0014*/ 	.word	0x00000000


	//----- nvinfo : EIATTR_MIN_STACK_SIZE
	.align		4
.L_3:
        /*0018*/ 	.byte	0x04, 0x12
        /*001a*/ 	.short	(.L_5 - .L_4)
	.align		4
.L_4:
        /*001c*/ 	.word	index@(_Z12matmulKernelPKfS0_mmmPf)
        /*0020*/ 	.word	0x00000000
.L_5:


//--------------------- .nv.compat                --------------------------
	.section	.nv.compat,"",@"SHT_CUDA_COMPAT_INFO"
	.align	4
        /*0000*/ 	.byte	0x02, 0x09, 0x00, 0x00, 0x02, 0x02, 0x01, 0x00, 0x02, 0x05, 0x05, 0x00, 0x03, 0x07, 0x01, 0x01
        /*0010*/ 	.byte	0x02, 0x03, 0x00, 0x00, 0x02, 0x06, 0x01, 0x00, 0x04, 0x0b, 0x08, 0x00, 0x09, 0x00, 0x00, 0x00
        /*0020*/ 	.byte	0x00, 0x00, 0x00, 0x00


//--------------------- .nv.info._Z12matmulKernelPKfS0_mmmPf --------------------------
	.section	.nv.info._Z12matmulKernelPKfS0_mmmPf,"",@"SHT_CUDA_INFO"
	.sectionflags	@""
	.align	4


	//----- nvinfo : EIATTR_CUDA_API_VERSION
	.align		4
        /*0000*/ 	.byte	0x04, 0x37
        /*0002*/ 	.short	(.L_7 - .L_6)
.L_6:
        /*0004*/ 	.word	0x00000082


	//----- nvinfo : EIATTR_KPARAM_INFO
	.align		4
.L_7:
        /*0008*/ 	.byte	0x04, 0x17
        /*000a*/ 	.short	(.L_9 - .L_8)
.L_8:
        /*000c*/ 	.word	0x00000000
        /*0010*/ 	.short	0x0005
        /*0012*/ 	.short	0x0028
        /*0014*/ 	.byte	0x00, 0xf5, 0x21, 0x00


	//----- nvinfo : EIATTR_KPARAM_INFO
	.align		4
.L_9:
        /*0018*/ 	.byte	0x04, 0x17
        /*001a*/ 	.short	(.L_11 - .L_10)
.L_10:
        /*001c*/ 	.word	0x00000000
        /*0020*/ 	.short	0x0004
        /*0022*/ 	.short	0x0020
        /*0024*/ 	.byte	0x00, 0xf0, 0x21, 0x00


	//----- nvinfo : EIATTR_KPARAM_INFO
	.align		4
.L_11:
        /*0028*/ 	.byte	0x04, 0x17
        /*002a*/ 	.short	(.L_13 - .L_12)
.L_12:
        /*002c*/ 	.word	0x00000000
        /*0030*/ 	.short	0x0003
        /*0032*/ 	.short	0x0018
        /*0034*/ 	.byte	0x00, 0xf0, 0x21, 0x00


	//----- nvinfo : EIATTR_KPARAM_INFO
	.align		4
.L_13:
        /*0038*/ 	.byte	0x04, 0x17
        /*003a*/ 	.short	(.L_15 - .L_14)
.L_14:
        /*003c*/ 	.word	0x00000000
        /*0040*/ 	.short	0x0002
        /*0042*/ 	.short	0x0010
        /*0044*/ 	.byte	0x00, 0xf0, 0x21, 0x00


	//----- nvinfo : EIATTR_KPARAM_INFO
	.align		4
.L_15:
        /*0048*/ 	.byte	0x04, 0x17
        /*004a*/ 	.short	(.L_17 - .L_16)
.L_16:
        /*004c*/ 	.word	0x00000000
        /*0050*/ 	.short	0x0001
        /*0052*/ 	.short	0x0008
        /*0054*/ 	.byte	0x00, 0xf5, 0x21, 0x00


	//----- nvinfo : EIATTR_KPARAM_INFO
	.align		4
.L_17:
        /*0058*/ 	.byte	0x04, 0x17
        /*005a*/ 	.short	(.L_19 - .L_18)
.L_18:
        /*005c*/ 	.word	0x00000000
        /*0060*/ 	.short	0x0000
        /*0062*/ 	.short	0x0000
        /*0064*/ 	.byte	0x00, 0xf5, 0x21, 0x00


	//----- nvinfo : EIATTR_SPARSE_MMA_MASK
	.align		4
.L_19:
        /*0068*/ 	.byte	0x03, 0x50
        /*006a*/ 	.short	0x0000


	//----- nvinfo : EIATTR_MAXREG_COUNT
	.align		4
        /*006c*/ 	.byte	0x03, 0x1b
        /*006e*/ 	.short	0x00ff


	//----- nvinfo : EIATTR_MERCURY_ISA_VERSION
	.align		4
        /*0070*/ 	.byte	0x03, 0x5f
        /*0072*/ 	.short	0x0101


	//----- nvinfo : EIATTR_VRC_CTA_INIT_COUNT
	.align		4
        /*0074*/ 	.byte	0x02, 0x4a
	.zero		1
	.zero		1


	//----- nvinfo : EIATTR_EXIT_INSTR_OFFSETS
	.align		4
        /*0078*/ 	.byte	0x04, 0x1c
        /*007a*/ 	.short	(.L_21 - .L_20)


	//   ....[0]....
.L_20:
        /*007c*/ 	.word	0x000000f0


	//   ....[1]....
        /*0080*/ 	.word	0x00000da0


	//----- nvinfo : EIATTR_CBANK_PARAM_SIZE
	.align		4
.L_21:
        /*0084*/ 	.byte	0x03, 0x19
        /*0086*/ 	.short	0x0030


	//----- nvinfo : EIATTR_PARAM_CBANK
	.align		4
        /*0088*/ 	.byte	0x04, 0x0a
        /*008a*/ 	.short	(.L_23 - .L_22)
	.align		4
.L_22:
        /*008c*/ 	.word	index@(.nv.constant0._Z12matmulKernelPKfS0_mmmPf)
        /*0090*/ 	.short	0x0380
        /*0092*/ 	.short	0x0030


	//----- nvinfo : EIATTR_SW_WAR
	.align		4
.L_23:
        /*0094*/ 	.byte	0x04, 0x36
        /*0096*/ 	.short	(.L_25 - .L_24)
.L_24:
        /*0098*/ 	.word	0x00000008
.L_25:


//--------------------- .nv.callgraph             --------------------------
	.section	.nv.callgraph,"",@"SHT_CUDA_CALLGRAPH"
	.align	4
	.sectionentsize	8
	.align		4
        /*0000*/ 	.word	0x00000000
	.align		4
        /*0004*/ 	.word	0xffffffff
	.align		4
        /*0008*/ 	.word	0x00000000
	.align		4
        /*000c*/ 	.word	0xfffffffe
	.align		4
        /*0010*/ 	.word	0x00000000
	.align		4
        /*0014*/ 	.word	0xfffffffd
	.align		4
        /*0018*/ 	.word	0x00000000
	.align		4
        /*001c*/ 	.word	0xfffffffc


//--------------------- .text._Z12matmulKernelPKfS0_mmmPf --------------------------
	.section	.text._Z12matmulKernelPKfS0_mmmPf,"ax",@progbits
	.align	128
        .global         _Z12matmulKernelPKfS0_mmmPf
        .type           _Z12matmulKernelPKfS0_mmmPf,@function
        .size           _Z12matmulKernelPKfS0_mmmPf,(.L_x_6 - _Z12matmulKernelPKfS0_mmmPf)
        .other          _Z12matmulKernelPKfS0_mmmPf,@"STO_CUDA_ENTRY STV_DEFAULT"
_Z12matmulKernelPKfS0_mmmPf:
.text._Z12matmulKernelPKfS0_mmmPf:
[----:B------:R-:W-:Y:S01]  /*0000*/  LDC R1, c[0x0][0x37c] ;  /* 0x0000df00ff017b82 */ /* 0x000fe20000000800 */
[----:B------:R-:W0:Y:S07]  /*0010*/  S2R R13, SR_TID.Y ;  /* 0x00000000000d7919 */ /* 0x000e2e0000002200 */
[----:B------:R-:W1:Y:S01]  /*0020*/  LDC R3, c[0x0][0x360] ;  /* 0x0000d800ff037b82 */ /* 0x000e620000000800 */
[----:B------:R-:W1:Y:S07]  /*0030*/  S2R R0, SR_TID.X ;  /* 0x0000000000007919 */ /* 0x000e6e0000002100 */
[----:B------:R-:W0:Y:S08]  /*0040*/  S2UR UR5, SR_CTAID.Y ;  /* 0x00000000000579c3 */ /* 0x000e300000002600 */
[----:B------:R-:W0:Y:S08]  /*0050*/  LDC R12, c[0x0][0x364] ;  /* 0x0000d900ff0c7b82 */ /* 0x000e300000000800 */
[----:B------:R-:W1:Y:S08]  /*0060*/  S2UR UR4, SR_CTAID.X ;  /* 0x00000000000479c3 */ /* 0x000e700000002500 */
[----:B------:R-:W2:Y:S08]  /*0070*/  LDC.64 R10, c[0x0][0x398] ;  /* 0x0000e600ff0a7b82 */ /* 0x000eb00000000a00 */
[----:B------:R-:W3:Y:S01]  /*0080*/  LDC.64 R4, c[0x0][0x390] ;  /* 0x0000e400ff047b82 */ /* 0x000ee20000000a00 */
[----:B0-----:R-:W-:-:S02]  /*0090*/  IMAD R12, R12, UR5, R13 ;  /* 0x000000050c0c7c24 */ /* 0x001fc4000f8e020d */
[----:B-1----:R-:W-:-:S03]  /*00a0*/  IMAD R3, R3, UR4, R0 ;  /* 0x0000000403037c24 */ /* 0x002fc6000f8e0200 */
[----:B--2---:R-:W-:-:S04]  /*00b0*/  ISETP.GE.U32.AND P0, PT, R12, R10, PT ;  /* 0x0000000a0c00720c */ /* 0x004fc80003f06070 */
[----:B------:R-:W-:Y:S02]  /*00c0*/  ISETP.GE.U32.AND.EX P0, PT, RZ, R11, PT, P0 ;  /* 0x0000000bff00720c */ /* 0x000fe40003f06100 */
[----:B---3--:R-:W-:-:S04]  /*00d0*/  ISETP.GE.U32.AND P1, PT, R3, R4, PT ;  /* 0x000000040300720c */ /* 0x008fc80003f26070 */
[----:B------:R-:W-:-:S13]  /*00e0*/  ISETP.GE.U32.OR.EX P0, PT, RZ, R5, P0, P1 ;  /* 0x00000005ff00720c */ /* 0x000fda0000706510 */
[----:B------:R-:W-:Y:S05]  /*00f0*/  @P0 EXIT ;  /* 0x000000000000094d */ /* 0x000fea0003800000 */
[----:B------:R-:W0:Y:S01]  /*0100*/  LDCU.64 UR8, c[0x0][0x3a0] ;  /* 0x00007400ff0877ac */ /* 0x000e220008000a00 */
[----:B------:R-:W-:Y:S01]  /*0110*/  IMAD.MOV.U32 R19, RZ, RZ, RZ ;  /* 0x000000ffff137224 */ /* 0x000fe200078e00ff */
[----:B------:R-:W1:Y:S01]  /*0120*/  LDCU.64 UR10, c[0x0][0x358] ;  /* 0x00006b00ff0a77ac */ /* 0x000e620008000a00 */
[----:B0-----:R-:W-:-:S04]  /*0130*/  UISETP.NE.U32.AND UP0, UPT, UR8, URZ, UPT ;  /* 0x000000ff0800728c */ /* 0x001fc8000bf05070 */
[----:B------:R-:W-:-:S09]  /*0140*/  UISETP.NE.AND.EX UP0, UPT, UR9, URZ, UPT, UP0 ;  /* 0x000000ff0900728c */ /* 0x000fd2000bf05300 */
[----:B-1----:R-:W-:Y:S05]  /*0150*/  BRA.U !UP0, `(.L_x_0) ;  /* 0x0000000908f07547 */ /* 0x002fea000b800000 */
[----:B------:R-:W-:Y:S02]  /*0160*/  UISETP.GE.U32.AND UP1, UPT, UR8, 0x8, UPT ;  /* 0x000000080800788c */ /* 0x000fe4000bf26070 */
[C---:B------:R-:W-:Y:S01]  /*0170*/  IMAD.WIDE.U32 R14, R3.reuse, UR8, RZ ;  /* 0x00000008030e7c25 */ /* 0x040fe2000f8e00ff */
[----:B------:R-:W-:Y:S02]  /*0180*/  ULOP3.LUT UR13, UR8, 0x7, URZ, 0xc0, !UPT ;  /* 0x00000007080d7892 */ /* 0x000fe4000f8ec0ff */
[----:B------:R-:W-:Y:S01]  /*0190*/  UISETP.GE.U32.AND.EX UP1, UPT, UR9, URZ, UPT, UP1 ;  /* 0x000000ff0900728c */ /* 0x000fe2000bf26110 */
[----:B------:R-:W-:Y:S01]  /*01a0*/  IMAD.MOV.U32 R19, RZ, RZ, RZ ;  /* 0x000000ffff137224 */ /* 0x000fe200078e00ff */
[----:B------:R-:W-:Y:S01]  /*01b0*/  UISETP.NE.U32.AND UP0, UPT, UR13, URZ, UPT ;  /* 0x000000ff0d00728c */ /* 0x000fe2000bf05070 */
[----:B------:R-:W-:Y:S01]  /*01c0*/  IMAD R0, R3, UR9, R15 ;  /* 0x0000000903007c24 */ /* 0x000fe2000f8e020f */
[----:B------:R-:W-:Y:S01]  /*01d0*/  UMOV UR4, URZ ;  /* 0x000000ff00047c82 */ /* 0x000fe20008000000 */
[----:B------:R-:W-:Y:S01]  /*01e0*/  UMOV UR5, URZ ;  /* 0x000000ff00057c82 */ /* 0x000fe20008000000 */
[----:B------:R-:W-:-:S03]  /*01f0*/  UISETP.NE.AND.EX UP0, UPT, URZ, URZ, UPT, UP0 ;  /* 0x000000ffff00728c */ /* 0x000fc6000bf05300 */
[----:B------:R-:W-:Y:S08]  /*0200*/  BRA.U !UP1, `(.L_x_1) ;  /* 0x0000000109fc7547 */ /* 0x000ff0000b800000 */
[----:B------:R-:W0:Y:S01]  /*0210*/  LDCU.128 UR16, c[0x0][0x380] ;  /* 0x00007000ff1077ac */ /* 0x000e220008000c00 */
[C-C-:B------:R-:W-:Y:S01]  /*0220*/  SHF.L.U64.HI R2, R10.reuse, 0x5, R11.reuse ;  /* 0x000000050a027819 */ /* 0x140fe2000001020b */
[----:B------:R-:W-:Y:S01]  /*0230*/  IMAD.MOV.U32 R19, RZ, RZ, RZ ;  /* 0x000000ffff137224 */ /* 0x000fe200078e00ff */
[C---:B------:R-:W-:Y:S01]  /*0240*/  SHF.L.U64.HI R6, R10.reuse, 0x2, R11 ;  /* 0x000000020a067819 */ /* 0x040fe2000001020b */
[----:B------:R-:W1:Y:S01]  /*0250*/  LDCU UR5, c[0x0][0x3a4] ;  /* 0x00007480ff0577ac */ /* 0x000e620008000800 */
[----:B------:R-:W-:Y:S01]  /*0260*/  IMAD.SHL.U32 R7, R10, 0x4, RZ ;  /* 0x000000040a077824 */ /* 0x000fe200078e00ff */
[----:B------:R-:W-:-:S07]  /*0270*/  ULOP3.LUT UR4, UR8, 0xfffffff8, URZ, 0xc0, !UPT ;  /* 0xfffffff808047892 */ /* 0x000fce000f8ec0ff */
[----:B------:R-:W-:Y:S01]  /*0280*/  UMOV UR6, UR4 ;  /* 0x0000000400067c82 */ /* 0x000fe20008000000 */
[----:B0-----:R-:W-:Y:S02]  /*0290*/  LEA R9, P1, R14, UR16, 0x2 ;  /* 0x000000100e097c11 */ /* 0x001fe4000f8210ff */
[----:B------:R-:W-:Y:S02]  /*02a0*/  LEA R4, P0, R12, UR18, 0x2 ;  /* 0x000000120c047c11 */ /* 0x000fe4000f8010ff */
[----:B------:R-:W-:Y:S01]  /*02b0*/  LEA.HI.X R17, R14, UR17, R0, 0x2, P1 ;  /* 0x000000110e117c11 */ /* 0x000fe200088f1400 */
[----:B-1----:R-:W-:Y:S01]  /*02c0*/  UMOV UR7, UR5 ;  /* 0x0000000500077c82 */ /* 0x002fe20008000000 */
[----:B------:R-:W-:Y:S02]  /*02d0*/  IADD3 R9, P1, PT, R9, 0x10, RZ ;  /* 0x0000001009097810 */ /* 0x000fe40007f3e0ff */
[----:B------:R-:W-:-:S03]  /*02e0*/  LEA.HI.X R5, R12, UR19, RZ, 0x2, P0 ;  /* 0x000000130c057c11 */ /* 0x000fc600080f14ff */
[----:B------:R-:W-:-:S08]  /*02f0*/  IMAD.X R17, RZ, RZ, R17, P1 ;  /* 0x000000ffff117224 */ /* 0x000fd000008e0611 */
.L_x_2:
[----:B------:R-:W-:Y:S01]  /*0300*/  IADD3 R8, P0, PT, R4, R7, RZ ;  /* 0x0000000704087210 */ /* 0x000fe20007f1e0ff */
[----:B------:R-:W2:Y:S01]  /*0310*/  LDG.E R22, desc[UR10][R4.64] ;  /* 0x0000000a04167981 */ /* 0x000ea2000c1e1900 */
[----:B------:R-:W-:-:S03]  /*0320*/  MOV R16, R9 ;  /* 0x0000000900107202 */ /* 0x000fc60000000f00 */
[--C-:B------:R-:W-:Y:S01]  /*0330*/  IMAD.X R9, R5, 0x1, R6.reuse, P0 ;  /* 0x0000000105097824 */ /* 0x100fe200000e0606 */
[----:B------:R-:W-:Y:S01]  /*0340*/  IADD3 R24, P0, PT, R8, R7, RZ ;  /* 0x0000000708187210 */ /* 0x000fe20007f1e0ff */
[----:B------:R-:W2:Y:S04]  /*0350*/  LDG.E R28, desc[UR10][R16.64+-0x10] ;  /* 0xfffff00a101c7981 */ /* 0x000ea8000c1e1900 */
[----:B------:R-:W3:Y:S01]  /*0360*/  LDG.E R8, desc[UR10][R8.64] ;  /* 0x0000000a08087981 */ /* 0x000ee2000c1e1900 */
[----:B------:R-:W-:-:S03]  /*0370*/  IMAD.X R25, R9, 0x1, R6, P0 ;  /* 0x0000000109197824 */ /* 0x000fc600000e0606 */
[----:B------:R-:W4:Y:S04]  /*0380*/  LDG.E R27, desc[UR10][R16.64+-0x8] ;  /* 0xfffff80a101b7981 */ /* 0x000f28000c1e1900 */
[----:B------:R-:W4:Y:S04]  /*0390*/  LDG.E R26, desc[UR10][R24.64] ;  /* 0x0000000a181a7981 */ /* 0x000f28000c1e1900 */
[----:B------:R-:W3:Y:S01]  /*03a0*/  LDG.E R9, desc[UR10][R16.64+-0xc] ;  /* 0xfffff40a10097981 */ /* 0x000ee2000c1e1900 */
[----:B------:R-:W-:-:S03]  /*03b0*/  IADD3 R20, P0, PT, R24, R7, RZ ;  /* 0x0000000718147210 */ /* 0x000fc60007f1e0ff */
[----:B------:R-:W5:Y:S02]  /*03c0*/  LDG.E R29, desc[UR10][R16.64+-0x4] ;  /* 0xfffffc0a101d7981 */ /* 0x000f64000c1e1900 */
[----:B------:R-:W-:Y:S01]  /*03d0*/  IMAD.X R21, R25, 0x1, R6, P0 ;  /* 0x0000000119157824 */ /* 0x000fe200000e0606 */
[----:B------:R-:W-:-:S04]  /*03e0*/  IADD3 R18, P0, PT, R20, R7, RZ ;  /* 0x0000000714127210 */ /* 0x000fc80007f1e0ff */
[----:B------:R-:W5:Y:S01]  /*03f0*/  LDG.E R20, desc[UR10][R20.64] ;  /* 0x0000000a14147981 */ /* 0x000f62000c1e1900 */
[----:B--2---:R-:W-:Y:S01]  /*0400*/  FFMA R28, R28, R22, R19 ;  /* 0x000000161c1c7223 */ /* 0x004fe20000000013 */
[----:B------:R-:W-:Y:S01]  /*0410*/  IMAD.X R19, R21, 0x1, R6, P0 ;  /* 0x0000000115137824 */ /* 0x000fe200000e0606 */
[-C--:B------:R-:W-:Y:S01]  /*0420*/  IADD3 R22, P0, PT, R18, R7.reuse, RZ ;  /* 0x0000000712167210 */ /* 0x080fe20007f1e0ff */
[----:B------:R-:W2:Y:S03]  /*0430*/  LDG.E R21, desc[UR10][R16.64+0x4] ;  /* 0x0000040a10157981 */ /* 0x000ea6000c1e1900 */
[----:B------:R-:W-:Y:S01]  /*0440*/  IADD3.X R23, PT, PT, R19, R6, RZ, P0, !PT ;  /* 0x0000000613177210 */ /* 0x000fe200007fe4ff */
[----:B------:R-:W2:Y:S01]  /*0450*/  LDG.E R18, desc[UR10][R18.64] ;  /* 0x0000000a12127981 */ /* 0x000ea2000c1e1900 */
[----:B---3--:R-:W-:Y:S01]  /*0460*/  FFMA R28, R9, R8, R28 ;  /* 0x00000008091c7223 */ /* 0x008fe2000000001c */
[----:B------:R-:W-:-:S02]  /*0470*/  IADD3 R8, P0, PT, R22, R7, RZ ;  /* 0x0000000716087210 */ /* 0x000fc40007f1e0ff */
[----:B------:R-:W3:Y:S01]  /*0480*/  LDG.E R19, desc[UR10][R16.64+0xc] ;  /* 0x00000c0a10137981 */ /* 0x000ee2000c1e1900 */
[----:B----4-:R-:W-:-:S03]  /*0490*/  FFMA R26, R27, R26, R28 ;  /* 0x0000001a1b1a7223 */ /* 0x010fc6000000001c */
[----:B------:R-:W2:Y:S01]  /*04a0*/  LDG.E R27, desc[UR10][R16.64] ;  /* 0x0000000a101b7981 */ /* 0x000ea2000c1e1900 */
[--C-:B------:R-:W-:Y:S01]  /*04b0*/  IMAD.X R9, R23, 0x1, R6.reuse, P0 ;  /* 0x0000000117097824 */ /* 0x100fe200000e0606 */
[----:B------:R-:W-:Y:S02]  /*04c0*/  IADD3 R24, P0, PT, R8, R7, RZ ;  /* 0x0000000708187210 */ /* 0x000fe40007f1e0ff */
[----:B------:R-:W4:Y:S03]  /*04d0*/  LDG.E R22, desc[UR10][R22.64] ;  /* 0x0000000a16167981 */ /* 0x000f26000c1e1900 */
[----:B------:R-:W-:Y:S01]  /*04e0*/  IMAD.X R25, R9, 0x1, R6, P0 ;  /* 0x0000000109197824 */ /* 0x000fe200000e0606 */
[----:B------:R0:W3:Y:S04]  /*04f0*/  LDG.E R8, desc[UR10][R8.64] ;  /* 0x0000000a08087981 */ /* 0x0000e8000c1e1900 */
[----:B------:R1:W3:Y:S04]  /*0500*/  LDG.E R28, desc[UR10][R16.64+0x8] ;  /* 0x0000080a101c7981 */ /* 0x0002e8000c1e1900 */
[----:B------:R-:W3:Y:S01]  /*0510*/  LDG.E R24, desc[UR10][R24.64] ;  /* 0x0000000a18187981 */ /* 0x000ee2000c1e1900 */
[----:B------:R-:W-:Y:S01]  /*0520*/  UIADD3 UR6, UP1, UPT, UR6, -0x8, URZ ;  /* 0xfffffff806067890 */ /* 0x000fe2000ff3e0ff */
[----:B-----5:R-:W-:-:S03]  /*0530*/  FFMA R20, R29, R20, R26 ;  /* 0x000000141d147223 */ /* 0x020fc6000000001a */
[----:B------:R-:W-:Y:S02]  /*0540*/  UIADD3.X UR7, UPT, UPT, UR7, -0x1, URZ, UP1, !UPT ;  /* 0xffffffff07077890 */ /* 0x000fe40008ffe4ff */
[----:B------:R-:W-:-:S04]  /*0550*/  UISETP.NE.U32.AND UP1, UPT, UR6, URZ, UPT ;  /* 0x000000ff0600728c */ /* 0x000fc8000bf25070 */
[----:B------:R-:W-:Y:S01]  /*0560*/  UISETP.NE.AND.EX UP1, UPT, UR7, URZ, UPT, UP1 ;  /* 0x000000ff0700728c */ /* 0x000fe2000bf25310 */
[----:B------:R-:W-:Y:S02]  /*0570*/  LEA R4, P0, R10, R4, 0x5 ;  /* 0x000000040a047211 */ /* 0x000fe400078028ff */
[----:B0-----:R-:W-:-:S03]  /*0580*/  IADD3 R9, P1, PT, R16, 0x20, RZ ;  /* 0x0000002010097810 */ /* 0x001fc60007f3e0ff */
[----:B------:R-:W-:Y:S02]  /*0590*/  IMAD.X R5, R5, 0x1, R2, P0 ;  /* 0x0000000105057824 */ /* 0x000fe400000e0602 */
[----:B-1----:R-:W-:Y:S02]  /*05a0*/  IMAD.X R17, RZ, RZ, R17, P1 ;  /* 0x000000ffff117224 */ /* 0x002fe400008e0611 */
[----:B--2---:R-:W-:-:S04]  /*05b0*/  FFMA R18, R27, R18, R20 ;  /* 0x000000121b127223 */ /* 0x004fc80000000014 */
[----:B----4-:R-:W-:-:S04]  /*05c0*/  FFMA R21, R21, R22, R18 ;  /* 0x0000001615157223 */ /* 0x010fc80000000012 */
[----:B---3--:R-:W-:-:S04]  /*05d0*/  FFMA R8, R28, R8, R21 ;  /* 0x000000081c087223 */ /* 0x008fc80000000015 */
[----:B------:R-:W-:Y:S01]  /*05e0*/  FFMA R19, R19, R24, R8 ;  /* 0x0000001813137223 */ /* 0x000fe20000000008 */
[----:B------:R-:W-:Y:S06]  /*05f0*/  BRA.U UP1, `(.L_x_2) ;  /* 0xfffffffd01407547 */ /* 0x000fec000b83ffff */
.L_x_1:
[----:B------:R-:W-:Y:S05]  /*0600*/  BRA.U !UP0, `(.L_x_0) ;  /* 0x0000000508c47547 */ /* 0x000fea000b800000 */
[----:B------:R-:W-:Y:S02]  /*0610*/  UISETP.GE.U32.AND UP1, UPT, UR13, 0x4, UPT ;  /* 0x000000040d00788c */ /* 0x000fe4000bf26070 */
[----:B------:R-:W-:Y:S02]  /*0620*/  ULOP3.LUT UR12, UR8, 0x3, URZ, 0xc0, !UPT ;  /* 0x00000003080c7892 */ /* 0x000fe4000f8ec0ff */
[----:B------:R-:W-:Y:S02]  /*0630*/  UISETP.GE.U32.AND.EX UP1, UPT, URZ, URZ, UPT, UP1 ;  /* 0x000000ffff00728c */ /* 0x000fe4000bf26110 */
[----:B------:R-:W-:-:S04]  /*0640*/  UISETP.NE.U32.AND UP0, UPT, UR12, URZ, UPT ;  /* 0x000000ff0c00728c */ /* 0x000fc8000bf05070 */
[----:B------:R-:W-:-:S03]  /*0650*/  UISETP.NE.AND.EX UP0, UPT, URZ, URZ, UPT, UP0 ;  /* 0x000000ffff00728c */ /* 0x000fc6000bf05300 */
[----:B------:R-:W-:Y:S08]  /*0660*/  BRA.U !UP1, `(.L_x_3) ;  /* 0x0000000109d47547 */ /* 0x000ff0000b800000 */
[----:B------:R-:W0:Y:S01]  /*0670*/  LDCU.128 UR16, c[0x0][0x380] ;  /* 0x00007000ff1077ac */ /* 0x000e220008000c00 */
[----:B------:R-:W-:Y:S02]  /*0680*/  HFMA2 R13, -RZ, RZ, 0, 0 ;  /* 0x00000000ff0d7431 */ /* 0x000fe400000001ff */
[C---:B------:R-:W-:Y:S01]  /*0690*/  IMAD R2, R10.reuse, UR5, RZ ;  /* 0x000000050a027c24 */ /* 0x040fe2000f8e02ff */
[----:B------:R-:W-:Y:S02]  /*06a0*/  UIADD3 UR9, UPT, UPT, UR4, 0x1, URZ ;  /* 0x0000000104097890 */ /* 0x000fe4000fffe0ff */
[----:B------:R-:W-:Y:S02]  /*06b0*/  UIADD3 UR7, UPT, UPT, UR4, 0x2, URZ ;  /* 0x0000000204077890 */ /* 0x000fe4000fffe0ff */
[----:B------:R-:W-:Y:S01]  /*06c0*/  IMAD R7, R11, UR4, R2 ;  /* 0x000000040b077c24 */ /* 0x000fe2000f8e0202 */
[----:B------:R-:W-:Y:S01]  /*06d0*/  UIADD3 UR6, UPT, UPT, UR4, 0x3, URZ ;  /* 0x0000000304067890 */ /* 0x000fe2000fffe0ff */
[----:B------:R-:W-:-:S04]  /*06e0*/  IMAD.WIDE.U32 R8, R10, UR9, R12 ;  /* 0x000000090a087c25 */ /* 0x000fc8000f8e000c */
[----:B------:R-:W-:Y:S01]  /*06f0*/  IMAD.WIDE.U32 R16, R10, UR4, R12 ;  /* 0x000000040a107c25 */ /* 0x000fe2000f8e000c */
[----:B0-----:R-:W-:-:S03]  /*0700*/  LEA R4, P1, R8, UR18, 0x2 ;  /* 0x0000001208047c11 */ /* 0x001fc6000f8210ff */
[----:B------:R-:W-:Y:S01]  /*0710*/  IMAD R5, R11, UR9, R9 ;  /* 0x000000090b057c24 */ /* 0x000fe2000f8e0209 */
[----:B------:R-:W-:Y:S01]  /*0720*/  LEA R6, P0, R16, UR18, 0x2 ;  /* 0x0000001210067c11 */ /* 0x000fe2000f8010ff */
[----:B------:R-:W-:-:S03]  /*0730*/  IMAD.WIDE.U32 R22, R10, UR7, R12 ;  /* 0x000000070a167c25 */ /* 0x000fc6000f8e000c */
[----:B------:R-:W-:Y:S01]  /*0740*/  LEA.HI.X R5, R8, UR19, R5, 0x2, P1 ;  /* 0x0000001308057c11 */ /* 0x000fe200088f1405 */
[----:B------:R-:W-:Y:S01]  /*0750*/  IMAD.IADD R7, R17, 0x1, R7 ;  /* 0x0000000111077824 */ /* 0x000fe200078e0207 */
[----:B------:R-:W-:Y:S01]  /*0760*/  LEA R8, P1, R22, UR18, 0x2 ;  /* 0x0000001216087c11 */ /* 0x000fe2000f8210ff */
[C---:B------:R-:W-:Y:S02]  /*0770*/  IMAD R9, R11.reuse, UR7, R23 ;  /* 0x000000070b097c24 */ /* 0x040fe4000f8e0217 */
[----:B------:R-:W-:Y:S01]  /*0780*/  IMAD.WIDE.U32 R20, R10, UR6, R12 ;  /* 0x000000060a147c25 */ /* 0x000fe2000f8e000c */
[----:B------:R-:W-:Y:S01]  /*0790*/  LEA.HI.X R7, R16, UR19, R7, 0x2, P0 ;  /* 0x0000001310077c11 */ /* 0x000fe200080f1407 */
[----:B------:R-:W2:Y:S01]  /*07a0*/  LDG.E R4, desc[UR10][R4.64] ;  /* 0x0000000a04047981 */ /* 0x000ea2000c1e1900 */
[----:B------:R-:W-:Y:S01]  /*07b0*/  IADD3 R2, P0, PT, R14, UR4, RZ ;  /* 0x000000040e027c10 */ /* 0x000fe2000ff1e0ff */
[----:B------:R-:W-:Y:S01]  /*07c0*/  IMAD R17, R11, UR6, R21 ;  /* 0x000000060b117c24 */ /* 0x000fe2000f8e0215 */
[----:B------:R-:W-:Y:S01]  /*07d0*/  LEA.HI.X R9, R22, UR19, R9, 0x2, P1 ;  /* 0x0000001316097c11 */ /* 0x000fe200088f1409 */
[----:B------:R-:W3:Y:S01]  /*07e0*/  LDG.E R6, desc[UR10][R6.64] ;  /* 0x0000000a06067981 */ /* 0x000ee2000c1e1900 */
[----:B------:R-:W-:-:S02]  /*07f0*/  IADD3 R22, P1, PT, R14, UR9, RZ ;  /* 0x000000090e167c10 */ /* 0x000fc4000ff3e0ff */
[----:B------:R-:W-:Y:S01]  /*0800*/  IADD3.X R25, PT, PT, R0, UR5, RZ, P0, !PT ;  /* 0x0000000500197c10 */ /* 0x000fe200087fe4ff */
[----:B------:R-:W4:Y:S01]  /*0810*/  LDG.E R8, desc[UR10][R8.64] ;  /* 0x0000000a08087981 */ /* 0x000f22000c1e1900 */
[----:B------:R-:W-:Y:S01]  /*0820*/  LEA R26, P0, R2, UR16, 0x2 ;  /* 0x00000010021a7c11 */ /* 0x000fe2000f8010ff */
[--C-:B------:R-:W-:Y:S01]  /*0830*/  IMAD.X R23, RZ, RZ, R0.reuse, P1 ;  /* 0x000000ffff177224 */ /* 0x100fe200008e0600 */
[----:B------:R-:W-:Y:S02]  /*0840*/  LEA R16, P2, R20, UR18, 0x2 ;  /* 0x0000001214107c11 */ /* 0x000fe4000f8410ff */
[----:B------:R-:W-:Y:S02]  /*0850*/  IADD3 R21, P1, PT, R14, UR7, RZ ;  /* 0x000000070e157c10 */ /* 0x000fe4000ff3e0ff */
[----:B------:R-:W-:Y:S02]  /*0860*/  LEA R24, P3, R22, UR16, 0x2 ;  /* 0x0000001016187c11 */ /* 0x000fe4000f8610ff */
[----:B------:R-:W-:Y:S01]  /*0870*/  LEA.HI.X R27, R2, UR17, R25, 0x2, P0 ;  /* 0x00000011021b7c11 */ /* 0x000fe200080f1419 */
[----:B------:R-:W-:Y:S01]  /*0880*/  IMAD.X R2, RZ, RZ, R0, P1 ;  /* 0x000000ffff027224 */ /* 0x000fe200008e0600 */
[----:B------:R-:W-:-:S02]  /*0890*/  LEA.HI.X R17, R20, UR19, R17, 0x2, P2 ;  /* 0x0000001314117c11 */ /* 0x000fc400090f1411 */
[----:B------:R-:W-:Y:S01]  /*08a0*/  IADD3 R18, P2, PT, R14, UR6, RZ ;  /* 0x000000060e127c10 */ /* 0x000fe2000ff5e0ff */
[----:B------:R-:W3:Y:S01]  /*08b0*/  LDG.E R26, desc[UR10][R26.64] ;  /* 0x0000000a1a1a7981 */ /* 0x000ee2000c1e1900 */
[----:B------:R-:W-:Y:S02]  /*08c0*/  LEA.HI.X R25, R22, UR17, R23, 0x2, P3 ;  /* 0x0000001116197c11 */ /* 0x000fe400098f1417 */
[C---:B------:R-:W-:Y:S01]  /*08d0*/  LEA R22, P0, R21.reuse, UR16, 0x2 ;  /* 0x0000001015167c11 */ /* 0x040fe2000f8010ff */
[----:B------:R-:W-:Y:S01]  /*08e0*/  IMAD.X R29, RZ, RZ, R0, P2 ;  /* 0x000000ffff1d7224 */ /* 0x000fe200010e0600 */
[C---:B------:R-:W-:Y:S01]  /*08f0*/  LEA R20, P3, R18.reuse, UR16, 0x2 ;  /* 0x0000001012147c11 */ /* 0x040fe2000f8610ff */
[----:B------:R-:W2:Y:S01]  /*0900*/  LDG.E R24, desc[UR10][R24.64] ;  /* 0x0000000a18187981 */ /* 0x000ea2000c1e1900 */
[----:B------:R-:W-:Y:S02]  /*0910*/  LEA.HI.X R23, R21, UR17, R2, 0x2, P0 ;  /* 0x0000001115177c11 */ /* 0x000fe400080f1402 */
[----:B------:R-:W-:Y:S01]  /*0920*/  LEA.HI.X R21, R18, UR17, R29, 0x2, P3 ;  /* 0x0000001112157c11 */ /* 0x000fe200098f141d */
[----:B------:R-:W5:Y:S04]  /*0930*/  LDG.E R16, desc[UR10][R16.64] ;  /* 0x0000000a10107981 */ /* 0x000f68000c1e1900 */
[----:B------:R-:W4:Y:S04]  /*0940*/  LDG.E R22, desc[UR10][R22.64] ;  /* 0x0000000a16167981 */ /* 0x000f28000c1e1900 */
[----:B------:R-:W5:Y:S01]  /*0950*/  LDG.E R20, desc[UR10][R20.64] ;  /* 0x0000000a14147981 */ /* 0x000f62000c1e1900 */
[----:B------:R-:W-:Y:S01]  /*0960*/  UIADD3 UR4, UPT, UPT, UR4, 0x4, URZ ;  /* 0x0000000404047890 */ /* 0x000fe2000fffe0ff */
[----:B------:R-:W-:Y:S01]  /*0970*/  UMOV UR5, URZ ;  /* 0x000000ff00057c82 */ /* 0x000fe20008000000 */
[----:B---3--:R-:W-:-:S04]  /*0980*/  FFMA R19, R26, R6, R19 ;  /* 0x000000061a137223 */ /* 0x008fc80000000013 */
[----:B--2---:R-:W-:-:S04]  /*0990*/  FFMA R19, R24, R4, R19 ;  /* 0x0000000418137223 */ /* 0x004fc80000000013 */
[----:B----4-:R-:W-:-:S04]  /*09a0*/  FFMA R19, R22, R8, R19 ;  /* 0x0000000816137223 */ /* 0x010fc80000000013 */
[----:B-----5:R-:W-:-:S07]  /*09b0*/  FFMA R19, R20, R16, R19 ;  /* 0x0000001014137223 */ /* 0x020fce0000000013 */
.L_x_3:
[----:B------:R-:W-:Y:S05]  /*09c0*/  BRA.U !UP0, `(.L_x_0) ;  /* 0x0000000108d47547 */ /* 0x000fea000b800000 */
[----:B------:R-:W-:Y:S02]  /*09d0*/  UISETP.NE.U32.AND UP1, UPT, UR12, 0x1, UPT ;  /* 0x000000010c00788c */ /* 0x000fe4000bf25070 */
[----:B------:R-:W-:Y:S02]  /*09e0*/  ULOP3.LUT UR6, UR8, 0x1, URZ, 0xc0, !UPT ;  /* 0x0000000108067892 */ /* 0x000fe4000f8ec0ff */
[----:B------:R-:W-:Y:S02]  /*09f0*/  UISETP.NE.AND.EX UP1, UPT, URZ, URZ, UPT, UP1 ;  /* 0x000000ffff00728c */ /* 0x000fe4000bf25310 */
[----:B------:R-:W-:-:S04]  /*0a00*/  UISETP.NE.U32.AND UP0, UPT, UR6, 0x1, UPT ;  /* 0x000000010600788c */ /* 0x000fc8000bf05070 */
[----:B------:R-:W-:-:S03]  /*0a10*/  UISETP.NE.U32.AND.EX UP0, UPT, URZ, URZ, UPT, UP0 ;  /* 0x000000ffff00728c */ /* 0x000fc6000bf05100 */
[----:B------:R-:W-:Y:S08]  /*0a20*/  BRA.U !UP1, `(.L_x_4) ;  /* 0x0000000109787547 */ /* 0x000ff0000b800000 */
[----:B------:R-:W0:Y:S01]  /*0a30*/  LDCU.128 UR12, c[0x0][0x380] ;  /* 0x00007000ff0c77ac */ /* 0x000e220008000c00 */
[----:B------:R-:W-:Y:S01]  /*0a40*/  MOV R16, R12 ;  /* 0x0000000c00107202 */ /* 0x000fe20000000f00 */
[----:B------:R-:W-:Y:S01]  /*0a50*/  IMAD R2, R10, UR5, RZ ;  /* 0x000000050a027c24 */ /* 0x000fe2000f8e02ff */
[----:B------:R-:W-:Y:S01]  /*0a60*/  IADD3 R5, P0, PT, R14, UR4, RZ ;  /* 0x000000040e057c10 */ /* 0x000fe2000ff1e0ff */
[----:B------:R-:W-:Y:S01]  /*0a70*/  IMAD.MOV.U32 R17, RZ, RZ, RZ ;  /* 0x000000ffff117224 */ /* 0x000fe200078e00ff */
[----:B------:R-:W-:Y:S02]  /*0a80*/  UIADD3 UR6, UPT, UPT, UR4, 0x1, URZ ;  /* 0x0000000104067890 */ /* 0x000fe4000fffe0ff */
[----:B------:R-:W-:Y:S01]  /*0a90*/  IMAD R9, R11, UR4, R2 ;  /* 0x000000040b097c24 */ /* 0x000fe2000f8e0202 */
[----:B------:R-:W-:Y:S01]  /*0aa0*/  IADD3.X R8, PT, PT, R0, UR5, RZ, P0, !PT ;  /* 0x0000000500087c10 */ /* 0x000fe200087fe4ff */
[----:B------:R-:W-:Y:S02]  /*0ab0*/  IMAD.WIDE.U32 R6, R10, UR4, R16 ;  /* 0x000000040a067c25 */ /* 0x000fe4000f8e0010 */
[----:B------:R-:W-:-:S02]  /*0ac0*/  IADD3 R2, P0, PT, R14, UR6, RZ ;  /* 0x000000060e027c10 */ /* 0x000fc4000ff1e0ff */
[----:B------:R-:W-:-:S04]  /*0ad0*/  IMAD.WIDE.U32 R16, R10, UR6, R16 ;  /* 0x000000060a107c25 */ /* 0x000fc8000f8e0010 */
[----:B------:R-:W-:Y:S01]  /*0ae0*/  IMAD.IADD R9, R7, 0x1, R9 ;  /* 0x0000000107097824 */ /* 0x000fe200078e0209 */
[----:B0-----:R-:W-:Y:S01]  /*0af0*/  LEA R4, P1, R5, UR12, 0x2 ;  /* 0x0000000c05047c11 */ /* 0x001fe2000f8210ff */
[----:B------:R-:W-:Y:S01]  /*0b00*/  IMAD R17, R11, UR6, R17 ;  /* 0x000000060b117c24 */ /* 0x000fe2000f8e0211 */
[----:B------:R-:W-:Y:S01]  /*0b10*/  LEA R22, P3, R16, UR14, 0x2 ;  /* 0x0000000e10167c11 */ /* 0x000fe2000f8610ff */
[----:B------:R-:W-:Y:S01]  /*0b20*/  IMAD.X R7, RZ, RZ, R0, P0 ;  /* 0x000000ffff077224 */ /* 0x000fe200000e0600 */
[----:B------:R-:W-:Y:S02]  /*0b30*/  LEA.HI.X R5, R5, UR13, R8, 0x2, P1 ;  /* 0x0000000d05057c11 */ /* 0x000fe400088f1408 */
[----:B------:R-:W-:Y:S02]  /*0b40*/  LEA R20, P1, R6, UR14, 0x2 ;  /* 0x0000000e06147c11 */ /* 0x000fe4000f8210ff */
[----:B------:R-:W-:Y:S01]  /*0b50*/  LEA R8, P2, R2, UR12, 0x2 ;  /* 0x0000000c02087c11 */ /* 0x000fe2000f8410ff */
[----:B------:R-:W2:Y:S01]  /*0b60*/  LDG.E R4, desc[UR10][R4.64] ;  /* 0x0000000a04047981 */ /* 0x000ea2000c1e1900 */
[----:B------:R-:W-:-:S02]  /*0b70*/  LEA.HI.X R21, R6, UR15, R9, 0x2, P1 ;  /* 0x0000000f06157c11 */ /* 0x000fc400088f1409 */
[----:B------:R-:W-:Y:S02]  /*0b80*/  LEA.HI.X R23, R16, UR15, R17, 0x2, P3 ;  /* 0x0000000f10177c11 */ /* 0x000fe400098f1411 */
[----:B------:R-:W-:Y:S01]  /*0b90*/  LEA.HI.X R9, R2, UR13, R7, 0x2, P2 ;  /* 0x0000000d02097c11 */ /* 0x000fe200090f1407 */
[----:B------:R-:W2:Y:S04]  /*0ba0*/  LDG.E R20, desc[UR10][R20.64] ;  /* 0x0000000a14147981 */ /* 0x000ea8000c1e1900 */
[----:B------:R-:W3:Y:S04]  /*0bb0*/  LDG.E R8, desc[UR10][R8.64] ;  /* 0x0000000a08087981 */ /* 0x000ee8000c1e1900 */
[----:B------:R-:W3:Y:S01]  /*0bc0*/  LDG.E R22, desc[UR10][R22.64] ;  /* 0x0000000a16167981 */ /* 0x000ee2000c1e1900 */
[----:B------:R-:W-:Y:S01]  /*0bd0*/  UIADD3 UR4, UPT, UPT, UR4, 0x2, URZ ;  /* 0x0000000204047890 */ /* 0x000fe2000fffe0ff */
[----:B------:R-:W-:Y:S01]  /*0be0*/  UMOV UR5, URZ ;  /* 0x000000ff00057c82 */ /* 0x000fe20008000000 */
[----:B--2---:R-:W-:-:S04]  /*0bf0*/  FFMA R19, R4, R20, R19 ;  /* 0x0000001404137223 */ /* 0x004fc80000000013 */
[----:B---3--:R-:W-:-:S07]  /*0c00*/  FFMA R19, R8, R22, R19 ;  /* 0x0000001608137223 */ /* 0x008fce0000000013 */
.L_x_4:
[----:B------:R-:W-:Y:S05]  /*0c10*/  BRA.U UP0, `(.L_x_0) ;  /* 0x0000000100407547 */ /* 0x000fea000b800000 */
[----:B------:R-:W0:Y:S01]  /*0c20*/  LDCU.128 UR12, c[0x0][0x380] ;  /* 0x00007000ff0c77ac */ /* 0x000e220008000c00 */
[----:B------:R-:W-:Y:S02]  /*0c30*/  HFMA2 R7, -RZ, RZ, 0, 0 ;  /* 0x00000000ff077431 */ /* 0x000fe400000001ff */
[----:B------:R-:W-:Y:S01]  /*0c40*/  IMAD R2, R10, UR5, RZ ;  /* 0x000000050a027c24 */ /* 0x000fe2000f8e02ff */
[----:B------:R-:W-:Y:S01]  /*0c50*/  IADD3 R14, P0, PT, R14, UR4, RZ ;  /* 0x000000040e0e7c10 */ /* 0x000fe2000ff1e0ff */
[----:B------:R-:W-:Y:S02]  /*0c60*/  IMAD.MOV.U32 R6, RZ, RZ, R12 ;  /* 0x000000ffff067224 */ /* 0x000fe400078e000c */
[----:B------:R-:W-:Y:S01]  /*0c70*/  IMAD R9, R11, UR4, R2 ;  /* 0x000000040b097c24 */ /* 0x000fe2000f8e0202 */
[----:B------:R-:W-:Y:S01]  /*0c80*/  IADD3.X R5, PT, PT, R0, UR5, RZ, P0, !PT ;  /* 0x0000000500057c10 */ /* 0x000fe200087fe4ff */
[----:B------:R-:W-:-:S04]  /*0c90*/  IMAD.WIDE.U32 R6, R10, UR4, R6 ;  /* 0x000000040a067c25 */ /* 0x000fc8000f8e0006 */
[----:B------:R-:W-:Y:S01]  /*0ca0*/  IMAD.IADD R7, R7, 0x1, R9 ;  /* 0x0000000107077824 */ /* 0x000fe200078e0209 */
[----:B0-----:R-:W-:Y:S02]  /*0cb0*/  LEA R4, P1, R14, UR12, 0x2 ;  /* 0x0000000c0e047c11 */ /* 0x001fe4000f8210ff */
[----:B------:R-:W-:Y:S02]  /*0cc0*/  LEA R8, P0, R6, UR14, 0x2 ;  /* 0x0000000e06087c11 */ /* 0x000fe4000f8010ff */
[----:B------:R-:W-:Y:S02]  /*0cd0*/  LEA.HI.X R5, R14, UR13, R5, 0x2, P1 ;  /* 0x0000000d0e057c11 */ /* 0x000fe400088f1405 */
[----:B------:R-:W-:-:S03]  /*0ce0*/  LEA.HI.X R9, R6, UR15, R7, 0x2, P0 ;  /* 0x0000000f06097c11 */ /* 0x000fc600080f1407 */
[----:B------:R-:W2:Y:S04]  /*0cf0*/  LDG.E R4, desc[UR10][R4.64] ;  /* 0x0000000a04047981 */ /* 0x000ea8000c1e1900 */
[----:B------:R-:W2:Y:S02]  /*0d00*/  LDG.E R8, desc[UR10][R8.64] ;  /* 0x0000000a08087981 */ /* 0x000ea4000c1e1900 */
[----:B--2---:R-:W-:-:S07]  /*0d10*/  FFMA R19, R4, R8, R19 ;  /* 0x0000000804137223 */ /* 0x004fce0000000013 */
.L_x_0:
[----:B------:R-:W0:Y:S01]  /*0d20*/  LDCU.64 UR4, c[0x0][0x3a8] ;  /* 0x00007500ff0477ac */ /* 0x000e220008000a00 */
[----:B------:R-:W-:Y:S02]  /*0d30*/  IMAD.MOV.U32 R4, RZ, RZ, R12 ;  /* 0x000000ffff047224 */ /* 0x000fe400078e000c */
[----:B------:R-:W-:Y:S02]  /*0d40*/  IMAD.MOV.U32 R5, RZ, RZ, RZ ;  /* 0x000000ffff057224 */ /* 0x000fe400078e00ff */
[----:B------:R-:W-:-:S04]  /*0d50*/  IMAD.WIDE.U32 R4, R3, R10, R4 ;  /* 0x0000000a03047225 */ /* 0x000fc800078e0004 */
[----:B------:R-:W-:Y:S01]  /*0d60*/  IMAD R3, R3, R11, R5 ;  /* 0x0000000b03037224 */ /* 0x000fe200078e0205 */
[----:B0-----:R-:W-:-:S04]  /*0d70*/  LEA R2, P0, R4, UR4, 0x2 ;  /* 0x0000000404027c11 */ /* 0x001fc8000f8010ff */
[----:B------:R-:W-:-:S05]  /*0d80*/  LEA.HI.X R3, R4, UR5, R3, 0x2, P0 ;  /* 0x0000000504037c11 */ /* 0x000fca00080f1403 */
[----:B------:R-:W-:Y:S01]  /*0d90*/  STG.E desc[UR10][R2.64], R19 ;  /* 0x0000001302007986 */ /* 0x000fe2000c10190a */
[----:B------:R-:W-:Y:S05]  /*0da0*/  EXIT ;  /* 0x000000000000794d */ /* 0x000fea0003800000 */
.L_x_5:
[----:B------:R-:W-:-:S00]  /*0db0*/  BRA `(.L_x_5) ;  /* 0xfffffffc00fc7947 */ /* 0x000fc0000383ffff */
[----:B------:R-:W-:-:S00]  /*0dc0*/  NOP ;  /* 0x0000000000007918 */ /* 0x000fc00000000000 */
        /* <DEDUP_REMOVED lines=11> */
.L_x_6:


//--------------------- .nv.shared.reserved.0     --------------------------
	.section	.nv.shared.reserved.0,"aw",@nobits
	.weak		__nv_reservedSMEM_offset_0_alias
	.size		__nv_reservedSMEM_offset_0_alias, 0, 64
	.other		__nv_reservedSMEM_offset_0_alias,@"STO_CUDA_RESERVED_SHARED STV_DEFAULT"
__nv_reservedSMEM_offset_0_alias:
	.zero		0
	.zero		64


//--------------------- .nv.constant0._Z12matmulKernelPKfS0_mmmPf --------------------------
	.section	.nv.constant0._Z12matmulKernelPKfS0_mmmPf,"a",@progbits
	.sectionflags	@""
	.align	4
.nv.constant0._Z12matmulKernelPKfS0_mmmPf:
	.zero		944


//--------------------- SYMBOLS --------------------------

	.type		.nv.reservedSmem.offset0,@object
	.size		.nv.reservedSmem.offset0,0x4
